//
// Generated by NVIDIA NVVM Compiler
//
// Compiler Build ID: CL-36424714
// Cuda compilation tools, release 13.0, V13.0.88
// Based on NVVM 20.0.0
//

.version 9.0
.target sm_100
.address_size 64

	// .globl	_Z23matrix_transpose_kernelPKfPfii

.visible .entry _Z23matrix_transpose_kernelPKfPfii(
	.param .u64 .ptr .align 1 _Z23matrix_transpose_kernelPKfPfii_param_0,
	.param .u64 .ptr .align 1 _Z23matrix_transpose_kernelPKfPfii_param_1,
	.param .u32 _Z23matrix_transpose_kernelPKfPfii_param_2,
	.param .u32 _Z23matrix_transpose_kernelPKfPfii_param_3
)
{
	.reg .pred 	%p<4>;
	.reg .b32 	%r<13>;
	.reg .b32 	%f<2>;
	.reg .b64 	%rd<9>;

	ld.param.u64 	%rd1, [_Z23matrix_transpose_kernelPKfPfii_param_0];
	ld.param.u64 	%rd2, [_Z23matrix_transpose_kernelPKfPfii_param_1];
	ld.param.u32 	%r3, [_Z23matrix_transpose_kernelPKfPfii_param_2];
	ld.param.u32 	%r4, [_Z23matrix_transpose_kernelPKfPfii_param_3];
	mov.u32 	%r5, %tid.y;
	mov.u32 	%r6, %ntid.y;
	mov.u32 	%r7, %ctaid.y;
	mad.lo.s32 	%r1, %r6, %r7, %r5;
	mov.u32 	%r8, %tid.x;
	mov.u32 	%r9, %ntid.x;
	mov.u32 	%r10, %ctaid.x;
	mad.lo.s32 	%r2, %r9, %r10, %r8;
	setp.ge.s32 	%p1, %r1, %r3;
	setp.ge.s32 	%p2, %r2, %r4;
	or.pred  	%p3, %p1, %p2;
	@%p3 bra 	$L__BB0_2;
	cvta.to.global.u64 	%rd3, %rd1;
	cvta.to.global.u64 	%rd4, %rd2;
	mad.lo.s32 	%r11, %r4, %r1, %r2;
	mul.wide.s32 	%rd5, %r11, 4;
	add.s64 	%rd6, %rd3, %rd5;
	ld.global.f32 	%f1, [%rd6];
	mad.lo.s32 	%r12, %r3, %r2, %r1;
	mul.wide.s32 	%rd7, %r12, 4;
	add.s64 	%rd8, %rd4, %rd7;
	st.global.f32 	[%rd8], %f1;
$L__BB0_2:
	ret;

}


// ===== COMPILED SASS (sm_100) =====

	.target	sm_100

	.elftype	@"ET_EXEC"


//--------------------- .note.nv.tkinfo           --------------------------
	.section	.note.nv.tkinfo,"",@"SHT_NOTE"
	.sectionflags	@"SHF_NOTE_NV_TKINFO"
	.tkinfo
        /*0018*/ 	.word	0x00000002
        /*0030*/ 	.string	""
        /*0030*/ 	.string	"ptxas"
        /*0030*/ 	.string	"Cuda compilation tools, release 13.0, V13.0.88"
        /*0030*/ 	.string	"Build cuda_13.0.r13.0/compiler.36424714_0"
        /*0030*/ 	.string	"-arch sm_100 -m 64 "



//--------------------- .note.nv.cuinfo           --------------------------
	.section	.note.nv.cuinfo,"",@"SHT_NOTE"
	.sectionflags	@"SHF_NOTE_NV_CUINFO"
        /*0018*/ 	.short	0x0002
        /*001a*/ 	.short	0x0064
        /*001c*/ 	.short	0x0082
	.zero		2


//--------------------- .nv.info                  --------------------------
	.section	.nv.info,"",@"SHT_CUDA_INFO"
	.align	4


	//----- nvinfo : EIATTR_REGCOUNT
	.align		4
        /*0000*/ 	.byte	0x04, 0x2f
        /*0002*/ 	.short	(.L_1 - .L_0)
	.align		4
.L_0:
        /*0004*/ 	.word	index@(_Z23matrix_transpose_kernelPKfPfii)
        /*0008*/ 	.word	0x0000000a


	//----- nvinfo : EIATTR_FRAME_SIZE
	.align		4
.L_1:
        /*000c*/ 	.byte	0x04, 0x11
        /*000e*/ 	.short	(.L_3 - .L_2)
	.align		4
.L_2:
        /*0010*/ 	.word	index@(_Z23matrix_transpose_kernelPKfPfii)
        /*0014*/ 	.word	0x00000000


	//----- nvinfo : EIATTR_MIN_STACK_SIZE
	.align		4
.L_3:
        /*0018*/ 	.byte	0x04, 0x12
        /*001a*/ 	.short	(.L_5 - .L_4)
	.align		4
.L_4:
        /*001c*/ 	.word	index@(_Z23matrix_transpose_kernelPKfPfii)
        /*0020*/ 	.word	0x00000000
.L_5:


//--------------------- .nv.compat                --------------------------
	.section	.nv.compat,"",@"SHT_CUDA_COMPAT_INFO"
	.align	4
        /*0000*/ 	.byte	0x02, 0x09, 0x00, 0x00, 0x02, 0x02, 0x01, 0x00, 0x02, 0x05, 0x05, 0x00, 0x03, 0x07, 0x01, 0x01
        /*0010*/ 	.byte	0x02, 0x03, 0x00, 0x00, 0x02, 0x06, 0x01, 0x00, 0x04, 0x0b, 0x08, 0x00, 0x09, 0x00, 0x00, 0x00
        /*0020*/ 	.byte	0x00, 0x00, 0x00, 0x00


//--------------------- .nv.info._Z23matrix_transpose_kernelPKfPfii --------------------------
	.section	.nv.info._Z23matrix_transpose_kernelPKfPfii,"",@"SHT_CUDA_INFO"
	.sectionflags	@""
	.align	4


	//----- nvinfo : EIATTR_CUDA_API_VERSION
	.align		4
        /*0000*/ 	.byte	0x04, 0x37
        /*0002*/ 	.short	(.L_7 - .L_6)
.L_6:
        /*0004*/ 	.word	0x00000082


	//----- nvinfo : EIATTR_KPARAM_INFO
	.align		4
.L_7:
        /*0008*/ 	.byte	0x04, 0x17
        /*000a*/ 	.short	(.L_9 - .L_8)
.L_8:
        /*000c*/ 	.word	0x00000000
        /*0010*/ 	.short	0x0003
        /*0012*/ 	.short	0x0014
        /*0014*/ 	.byte	0x00, 0xf0, 0x11, 0x00


	//----- nvinfo : EIATTR_KPARAM_INFO
	.align		4
.L_9:
        /*0018*/ 	.byte	0x04, 0x17
        /*001a*/ 	.short	(.L_11 - .L_10)
.L_10:
        /*001c*/ 	.word	0x00000000
        /*0020*/ 	.short	0x0002
        /*0022*/ 	.short	0x0010
        /*0024*/ 	.byte	0x00, 0xf0, 0x11, 0x00


	//----- nvinfo : EIATTR_KPARAM_INFO
	.align		4
.L_11:
        /*0028*/ 	.byte	0x04, 0x17
        /*002a*/ 	.short	(.L_13 - .L_12)
.L_12:
        /*002c*/ 	.word	0x00000000
        /*0030*/ 	.short	0x0001
        /*0032*/ 	.short	0x0008
        /*0034*/ 	.byte	0x00, 0xf5, 0x21, 0x00


	//----- nvinfo : EIATTR_KPARAM_INFO
	.align		4
.L_13:
        /*0038*/ 	.byte	0x04, 0x17
        /*003a*/ 	.short	(.L_15 - .L_14)
.L_14:
        /*003c*/ 	.word	0x00000000
        /*0040*/ 	.short	0x0000
        /*0042*/ 	.short	0x0000
        /*0044*/ 	.byte	0x00, 0xf5, 0x21, 0x00


	//----- nvinfo : EIATTR_SPARSE_MMA_MASK
	.align		4
.L_15:
        /*0048*/ 	.byte	0x03, 0x50
        /*004a*/ 	.short	0x0000


	//----- nvinfo : EIATTR_MAXREG_COUNT
	.align		4
        /*004c*/ 	.byte	0x03, 0x1b
        /*004e*/ 	.short	0x00ff


	//----- nvinfo : EIATTR_MERCURY_ISA_VERSION
	.align		4
        /*0050*/ 	.byte	0x03, 0x5f
        /*0052*/ 	.short	0x0101


	//----- nvinfo : EIATTR_VRC_CTA_INIT_COUNT
	.align		4
        /*0054*/ 	.byte	0x02, 0x4a
	.zero		1
	.zero		1


	//----- nvinfo : EIATTR_EXIT_INSTR_OFFSETS
	.align		4
        /*0058*/ 	.byte	0x04, 0x1c
        /*005a*/ 	.short	(.L_17 - .L_16)


	//   ....[0]....
.L_16:
        /*005c*/ 	.word	0x000000c0


	//   ....[1]....
        /*0060*/ 	.word	0x00000160


	//----- nvinfo : EIATTR_CBANK_PARAM_SIZE
	.align		4
.L_17:
        /*0064*/ 	.byte	0x03, 0x19
        /*0066*/ 	.short	0x0018


	//----- nvinfo : EIATTR_PARAM_CBANK
	.align		4
        /*0068*/ 	.byte	0x04, 0x0a
        /*006a*/ 	.short	(.L_19 - .L_18)
	.align		4
.L_18:
        /*006c*/ 	.word	index@(.nv.constant0._Z23matrix_transpose_kernelPKfPfii)
        /*0070*/ 	.short	0x0380
        /*0072*/ 	.short	0x0018


	//----- nvinfo : EIATTR_SW_WAR
	.align		4
.L_19:
        /*0074*/ 	.byte	0x04, 0x36
        /*0076*/ 	.short	(.L_21 - .L_20)
.L_20:
        /*0078*/ 	.word	0x00000008
.L_21:


//--------------------- .nv.callgraph             --------------------------
	.section	.nv.callgraph,"",@"SHT_CUDA_CALLGRAPH"
	.align	4
	.sectionentsize	8
	.align		4
        /*0000*/ 	.word	0x00000000
	.align		4
        /*0004*/ 	.word	0xffffffff
	.align		4
        /*0008*/ 	.word	0x00000000
	.align		4
        /*000c*/ 	.word	0xfffffffe
	.align		4
        /*0010*/ 	.word	0x00000000
	.align		4
        /*0014*/ 	.word	0xfffffffd
	.align		4
        /*0018*/ 	.word	0x00000000
	.align		4
        /*001c*/ 	.word	0xfffffffc


//--------------------- .text._Z23matrix_transpose_kernelPKfPfii --------------------------
	.section	.text._Z23matrix_transpose_kernelPKfPfii,"ax",@progbits
	.align	128
        .global         _Z23matrix_transpose_kernelPKfPfii
        .type           _Z23matrix_transpose_kernelPKfPfii,@function
        .size           _Z23matrix_transpose_kernelPKfPfii,(.L_x_1 - _Z23matrix_transpose_kernelPKfPfii)
        .other          _Z23matrix_transpose_kernelPKfPfii,@"STO_CUDA_ENTRY STV_DEFAULT"
_Z23matrix_transpose_kernelPKfPfii:
.text._Z23matrix_transpose_kernelPKfPfii:
[----:B------:R-:W-:Y:S01]  /*0000*/  LDC R1, c[0x0][0x37c] ;  /* 0x0000df00ff017b82 */ /* 0x000fe20000000800 */
[----:B------:R-:W0:Y:S01]  /*0010*/  S2R R7, SR_TID.X ;  /* 0x0000000000077919 */ /* 0x000e220000002100 */
[----:B------:R-:W1:Y:S01]  /*0020*/  LDCU UR4, c[0x0][0x364] ;  /* 0x00006c80ff0477ac */ /* 0x000e620008000800 */
[----:B------:R-:W0:Y:S01]  /*0030*/  S2R R2, SR_CTAID.X ;  /* 0x0000000000027919 */ /* 0x000e220000002500 */
[----:B------:R-:W0:Y:S01]  /*0040*/  LDCU UR5, c[0x0][0x360] ;  /* 0x00006c00ff0577ac */ /* 0x000e220008000800 */
[----:B------:R-:W1:Y:S01]  /*0050*/  S2R R0, SR_TID.Y ;  /* 0x0000000000007919 */ /* 0x000e620000002200 */
[----:B------:R-:W2:Y:S01]  /*0060*/  LDCU.64 UR6, c[0x0][0x390] ;  /* 0x00007200ff0677ac */ /* 0x000ea20008000a00 */
[----:B------:R-:W1:Y:S01]  /*0070*/  S2R R3, SR_CTAID.Y ;  /* 0x0000000000037919 */ /* 0x000e620000002600 */
[----:B0-----:R-:W-:-:S05]  /*0080*/  IMAD R7, R2, UR5, R7 ;  /* 0x0000000502077c24 */ /* 0x001fca000f8e0207 */
[----:B--2---:R-:W-:Y:S01]  /*0090*/  ISETP.GE.AND P0, PT, R7, UR7, PT ;  /* 0x0000000707007c0c */ /* 0x004fe2000bf06270 */
[----:B-1----:R-:W-:-:S05]  /*00a0*/  IMAD R0, R3, UR4, R0 ;  /* 0x0000000403007c24 */ /* 0x002fca000f8e0200 */
[----:B------:R-:W-:-:S13]  /*00b0*/  ISETP.GE.OR P0, PT, R0, UR6, P0 ;  /* 0x0000000600007c0c */ /* 0x000fda0008706670 */
[----:B------:R-:W-:Y:S05]  /*00c0*/  @P0 EXIT ;  /* 0x000000000000094d */ /* 0x000fea0003800000 */
[----:B------:R-:W0:Y:S01]  /*00d0*/  LDC.64 R2, c[0x0][0x380] ;  /* 0x0000e000ff027b82 */ /* 0x000e220000000a00 */
[----:B------:R-:W1:Y:S01]  /*00e0*/  LDCU.64 UR4, c[0x0][0x358] ;  /* 0x00006b00ff0477ac */ /* 0x000e620008000a00 */
[----:B------:R-:W-:-:S04]  /*00f0*/  IMAD R5, R0, UR7, R7 ;  /* 0x0000000700057c24 */ /* 0x000fc8000f8e0207 */
[----:B0-----:R-:W-:Y:S02]  /*0100*/  IMAD.WIDE R2, R5, 0x4, R2 ;  /* 0x0000000405027825 */ /* 0x001fe400078e0202 */
[----:B------:R-:W0:Y:S04]  /*0110*/  LDC.64 R4, c[0x0][0x388] ;  /* 0x0000e200ff047b82 */ /* 0x000e280000000a00 */
[----:B-1----:R-:W2:Y:S01]  /*0120*/  LDG.E R3, desc[UR4][R2.64] ;  /* 0x0000000402037981 */ /* 0x002ea2000c1e1900 */
[----:B------:R-:W-:-:S04]  /*0130*/  IMAD R7, R7, UR6, R0 ;  /* 0x0000000607077c24 */ /* 0x000fc8000f8e0200 */
[----:B0-----:R-:W-:-:S05]  /*0140*/  IMAD.WIDE R4, R7, 0x4, R4 ;  /* 0x0000000407047825 */ /* 0x001fca00078e0204 */
[----:B--2---:R-:W-:Y:S01]  /*0150*/  STG.E desc[UR4][R4.64], R3 ;  /* 0x0000000304007986 */ /* 0x004fe2000c101904 */
[----:B------:R-:W-:Y:S05]  /*0160*/  EXIT ;  /* 0x000000000000794d */ /* 0x000fea0003800000 */
.L_x_0:
[----:B------:R-:W-:-:S00]  /*0170*/  BRA `(.L_x_0) ;  /* 0xfffffffc00fc7947 */ /* 0x000fc0000383ffff */
[----:B------:R-:W-:-:S00]  /*0180*/  NOP ;  /* 0x0000000000007918 */ /* 0x000fc00000000000 */
[----:B------:R-:W-:-:S00]  /*0190*/  NOP ;  /* 0x0000000000007918 */ /* 0x000fc00000000000 */
[----:B------:R-:W-:-:S00]  /*01a0*/  NOP ;  /* 0x0000000000007918 */ /* 0x000fc00000000000 */
[----:B------:R-:W-:-:S00]  /*01b0*/  NOP ;  /* 0x0000000000007918 */ /* 0x000fc00000000000 */
[----:B------:R-:W-:-:S00]  /*01c0*/  NOP ;  /* 0x0000000000007918 */ /* 0x000fc00000000000 */
[----:B------:R-:W-:-:S00]  /*01d0*/  NOP ;  /* 0x0000000000007918 */ /* 0x000fc00000000000 */
[----:B------:R-:W-:-:S00]  /*01e0*/  NOP ;  /* 0x0000000000007918 */ /* 0x000fc00000000000 */
[----:B------:R-:W-:-:S00]  /*01f0*/  NOP ;  /* 0x0000000000007918 */ /* 0x000fc00000000000 */
.L_x_1:


//--------------------- .nv.shared.reserved.0     --------------------------
	.section	.nv.shared.reserved.0,"aw",@nobits
	.weak		__nv_reservedSMEM_offset_0_alias
	.size		__nv_reservedSMEM_offset_0_alias, 0, 64
	.other		__nv_reservedSMEM_offset_0_alias,@"STO_CUDA_RESERVED_SHARED STV_DEFAULT"
__nv_reservedSMEM_offset_0_alias:
	.zero		0
	.zero		64


//--------------------- .nv.constant0._Z23matrix_transpose_kernelPKfPfii --------------------------
	.section	.nv.constant0._Z23matrix_transpose_kernelPKfPfii,"a",@progbits
	.sectionflags	@""
	.align	4
.nv.constant0._Z23matrix_transpose_kernelPKfPfii:
	.zero		920


//--------------------- SYMBOLS --------------------------

	.type		.nv.reservedSmem.offset0,@object
	.size		.nv.reservedSmem.offset0,0x4
